	.headerflags	@"EF_CUDA_TEXMODE_UNIFIED EF_CUDA_64BIT_ADDRESS EF_CUDA_ACCELERATORS EF_CUDA_SM90 EF_CUDA_VIRTUAL_SM(EF_CUDA_SM90)"
	.elftype	@"ET_EXEC"


//--------------------- .nv.info                  --------------------------
	.section	.nv.info,"",@"SHT_CUDA_INFO"
	.align	4


	//----- nvinfo : EIATTR_REGCOUNT
	.align		4
        /*0000*/ 	.byte	0x04, 0x2f
        /*0002*/ 	.short	(.L_1 - .L_0)
	.align		4
.L_0:
        /*0004*/ 	.word	index@(triton_poi_fused_add_cat_1)
        /*0008*/ 	.word	0x00000015


	//----- nvinfo : EIATTR_MIN_STACK_SIZE
	.align		4
.L_1:
        /*000c*/ 	.byte	0x04, 0x12
        /*000e*/ 	.short	(.L_3 - .L_2)
	.align		4
.L_2:
        /*0010*/ 	.word	index@(triton_poi_fused_add_cat_1)
        /*0014*/ 	.word	0x00000000


	//----- nvinfo : EIATTR_FRAME_SIZE
	.align		4
.L_3:
        /*0018*/ 	.byte	0x04, 0x11
        /*001a*/ 	.short	(.L_5 - .L_4)
	.align		4
.L_4:
        /*001c*/ 	.word	index@(triton_poi_fused_add_cat_1)
        /*0020*/ 	.word	0x00000000


	//----- nvinfo : EIATTR_MIN_STACK_SIZE
	.align		4
.L_5:
        /*0024*/ 	.byte	0x04, 0x12
        /*0026*/ 	.short	(.L_7 - .L_6)
	.align		4
.L_6:
        /*0028*/ 	.word	index@(triton_poi_fused_add_cat_1)
        /*002c*/ 	.word	0x00000000
.L_7:


//--------------------- .nv.info.triton_poi_fused_add_cat_1 --------------------------
	.section	.nv.info.triton_poi_fused_add_cat_1,"",@"SHT_CUDA_INFO"
	.sectionflags	@""
	.align	4


	//----- nvinfo : EIATTR_CUDA_API_VERSION
	.align		4
        /*0000*/ 	.byte	0x04, 0x37
        /*0002*/ 	.short	(.L_9 - .L_8)
.L_8:
        /*0004*/ 	.word	0x0000007c


	//----- nvinfo : EIATTR_KPARAM_INFO
	.align		4
.L_9:
        /*0008*/ 	.byte	0x04, 0x17
        /*000a*/ 	.short	(.L_11 - .L_10)
.L_10:
        /*000c*/ 	.word	0x00000000
        /*0010*/ 	.short	0x0004
        /*0012*/ 	.short	0x0020
        /*0014*/ 	.byte	0x00, 0xf0, 0x11, 0x00


	//----- nvinfo : EIATTR_KPARAM_INFO
	.align		4
.L_11:
        /*0018*/ 	.byte	0x04, 0x17
        /*001a*/ 	.short	(.L_13 - .L_12)
.L_12:
        /*001c*/ 	.word	0x00000000
        /*0020*/ 	.short	0x0003
        /*0022*/ 	.short	0x0018
        /*0024*/ 	.byte	0x00, 0xf4, 0x21, 0x00


	//----- nvinfo : EIATTR_KPARAM_INFO
	.align		4
.L_13:
        /*0028*/ 	.byte	0x04, 0x17
        /*002a*/ 	.short	(.L_15 - .L_14)
.L_14:
        /*002c*/ 	.word	0x00000000
        /*0030*/ 	.short	0x0002
        /*0032*/ 	.short	0x0010
        /*0034*/ 	.byte	0x00, 0xf4, 0x21, 0x00


	//----- nvinfo : EIATTR_KPARAM_INFO
	.align		4
.L_15:
        /*0038*/ 	.byte	0x04, 0x17
        /*003a*/ 	.short	(.L_17 - .L_16)
.L_16:
        /*003c*/ 	.word	0x00000000
        /*0040*/ 	.short	0x0001
        /*0042*/ 	.short	0x0008
        /*0044*/ 	.byte	0x00, 0xf4, 0x21, 0x00


	//----- nvinfo : EIATTR_KPARAM_INFO
	.align		4
.L_17:
        /*0048*/ 	.byte	0x04, 0x17
        /*004a*/ 	.short	(.L_19 - .L_18)
.L_18:
        /*004c*/ 	.word	0x00000000
        /*0050*/ 	.short	0x0000
        /*0052*/ 	.short	0x0000
        /*0054*/ 	.byte	0x00, 0xf4, 0x21, 0x00


	//----- nvinfo : EIATTR_SPARSE_MMA_MASK
	.align		4
.L_19:
        /*0058*/ 	.byte	0x03, 0x50
        /*005a*/ 	.short	0x0000


	//----- nvinfo : EIATTR_MAXREG_COUNT
	.align		4
        /*005c*/ 	.byte	0x03, 0x1b
        /*005e*/ 	.short	0x00ff


	//----- nvinfo : EIATTR_EXIT_INSTR_OFFSETS
	.align		4
        /*0060*/ 	.byte	0x04, 0x1c
        /*0062*/ 	.short	(.L_21 - .L_20)


	//   ....[0]....
.L_20:
        /*0064*/ 	.word	0x00000400


	//   ....[1]....
        /*0068*/ 	.word	0x00000420


	//----- nvinfo : EIATTR_REQNTID
	.align		4
.L_21:
        /*006c*/ 	.byte	0x04, 0x10
        /*006e*/ 	.short	(.L_23 - .L_22)
.L_22:
        /*0070*/ 	.word	0x00000080
        /*0074*/ 	.word	0x00000001
        /*0078*/ 	.word	0x00000001


	//----- nvinfo : EIATTR_CBANK_PARAM_SIZE
	.align		4
.L_23:
        /*007c*/ 	.byte	0x03, 0x19
        /*007e*/ 	.short	0x0024


	//----- nvinfo : EIATTR_PARAM_CBANK
	.align		4
        /*0080*/ 	.byte	0x04, 0x0a
        /*0082*/ 	.short	(.L_25 - .L_24)
	.align		4
.L_24:
        /*0084*/ 	.word	index@(.nv.constant0.triton_poi_fused_add_cat_1)
        /*0088*/ 	.short	0x0210
        /*008a*/ 	.short	0x0024


	//----- nvinfo : EIATTR_SW_WAR
	.align		4
.L_25:
        /*008c*/ 	.byte	0x04, 0x36
        /*008e*/ 	.short	(.L_27 - .L_26)
.L_26:
        /*0090*/ 	.word	0x00000008
.L_27:


//--------------------- .nv.callgraph             --------------------------
	.section	.nv.callgraph,"",@"SHT_CUDA_CALLGRAPH"
	.align	4
	.sectionentsize	8
	.align		4
        /*0000*/ 	.word	0x00000000
	.align		4
        /*0004*/ 	.word	0xffffffff
	.align		4
        /*0008*/ 	.word	0x00000000
	.align		4
        /*000c*/ 	.word	0xfffffffe
	.align		4
        /*0010*/ 	.word	0x00000000
	.align		4
        /*0014*/ 	.word	0xfffffffd
	.align		4
        /*0018*/ 	.word	0x00000000
	.align		4
        /*001c*/ 	.word	0xfffffffc


//--------------------- .text.triton_poi_fused_add_cat_1 --------------------------
	.section	.text.triton_poi_fused_add_cat_1,"ax",@progbits
	.align	128
        .global         triton_poi_fused_add_cat_1
        .type           triton_poi_fused_add_cat_1,@function
        .size           triton_poi_fused_add_cat_1,(.L_x_1 - triton_poi_fused_add_cat_1)
        .other          triton_poi_fused_add_cat_1,@"STO_CUDA_ENTRY STV_DEFAULT"
triton_poi_fused_add_cat_1:
.text.triton_poi_fused_add_cat_1:
[----:B------:R-:W0:Y:S02]  /*0000*/  LDC R1, c[0x0][0x28] ;  /* 0x00000a00ff017b82 */ /* 0x000e240000000800 */
[----:B------:R-:W1:Y:S01]  /*0010*/  S2R R0, SR_TID.X ;  /* 0x0000000000007919 */ /* 0x000e620000002100 */
[----:B------:R-:W-:Y:S01]  /*0020*/  ULDC.64 UR6, c[0x0][0x218] ;  /* 0x0000860000067ab9 */ /* 0x000fe20000000a00 */
[----:B------:R-:W-:Y:S01]  /*0030*/  ULDC.64 UR4, c[0x0][0x208] ;  /* 0x0000820000047ab9 */ /* 0x000fe20000000a00 */
[----:B------:R-:W-:Y:S01]  /*0040*/  IMAD.MOV.U32 R16, RZ, RZ, RZ ;  /* 0x000000ffff107224 */ /* 0x000fe200078e00ff */
[----:B------:R-:W2:Y:S01]  /*0050*/  S2R R3, SR_CTAID.X ;  /* 0x0000000000037919 */ /* 0x000ea20000002500 */
[----:B-1----:R-:W-:-:S05]  /*0060*/  IMAD.SHL.U32 R0, R0, 0x2, RZ ;  /* 0x0000000200007824 */ /* 0x002fca00078e00ff */
[----:B------:R-:W-:-:S05]  /*0070*/  LOP3.LUT R0, R0, 0xfe, RZ, 0xc0, !PT ;  /* 0x000000fe00007812 */ /* 0x000fca00078ec0ff */
[----:B--2---:R-:W-:Y:S02]  /*0080*/  IMAD R0, R3, 0x100, R0 ;  /* 0x0000010003007824 */ /* 0x004fe400078e0200 */
[----:B------:R-:W1:Y:S02]  /*0090*/  LDC.64 R2, c[0x0][0x210] ;  /* 0x00008400ff027b82 */ /* 0x000e640000000a00 */
[----:B------:R-:W-:-:S04]  /*00a0*/  IMAD.HI R11, R0, 0x78787879, RZ ;  /* 0x78787879000b7827 */ /* 0x000fc800078e02ff */
[----:B------:R-:W-:Y:S01]  /*00b0*/  VIADD R8, R0, 0x1 ;  /* 0x0000000100087836 */ /* 0x000fe20000000000 */
[----:B------:R-:W-:-:S03]  /*00c0*/  SHF.R.U32.HI R4, RZ, 0x1f, R11 ;  /* 0x0000001fff047819 */ /* 0x000fc6000001160b */
[----:B------:R-:W-:Y:S01]  /*00d0*/  IMAD.HI R5, R8, 0x78787879, RZ ;  /* 0x7878787908057827 */ /* 0x000fe200078e02ff */
[CC--:B------:R-:W-:Y:S02]  /*00e0*/  LEA.HI.SX32 R13, R11.reuse, R4.reuse, 0x1d ;  /* 0x000000040b0d7211 */ /* 0x0c0fe400078feaff */
[----:B------:R-:W-:Y:S02]  /*00f0*/  LEA.HI.SX32 R11, R11, R4, 0x1b ;  /* 0x000000040b0b7211 */ /* 0x000fe400078fdaff */
[----:B------:R-:W-:Y:S01]  /*0100*/  SHF.R.U32.HI R6, RZ, 0x1f, R5 ;  /* 0x0000001fff067819 */ /* 0x000fe20000011605 */
[C---:B------:R-:W-:Y:S02]  /*0110*/  IMAD R7, R13.reuse, -0x11, R0 ;  /* 0xffffffef0d077824 */ /* 0x040fe400078e0200 */
[----:B------:R-:W-:Y:S01]  /*0120*/  IMAD.SHL.U32 R10, R13, 0x10, RZ ;  /* 0x000000100d0a7824 */ /* 0x000fe200078e00ff */
[----:B------:R-:W-:Y:S02]  /*0130*/  LEA.HI.SX32 R15, R5, R6, 0x1d ;  /* 0x00000006050f7211 */ /* 0x000fe400078feaff */
[----:B------:R-:W-:Y:S01]  /*0140*/  SHF.R.S32.HI R9, RZ, 0x1f, R7 ;  /* 0x0000001fff097819 */ /* 0x000fe20000011407 */
[----:B------:R-:W2:Y:S01]  /*0150*/  LDC.64 R4, c[0x0][0x220] ;  /* 0x00008800ff047b82 */ /* 0x000ea20000000a00 */
[----:B------:R-:W-:Y:S01]  /*0160*/  IADD3 R12, P0, R7, R10, RZ ;  /* 0x0000000a070c7210 */ /* 0x000fe20007f1e0ff */
[----:B------:R-:W-:Y:S01]  /*0170*/  IMAD R8, R15, -0x11, R8 ;  /* 0xffffffef0f087824 */ /* 0x000fe200078e0208 */
[----:B------:R-:W-:Y:S01]  /*0180*/  ISETP.GE.AND P1, PT, R7, 0x1, PT ;  /* 0x000000010700780c */ /* 0x000fe20003f26270 */
[C---:B------:R-:W-:Y:S01]  /*0190*/  IMAD.SHL.U32 R17, R15.reuse, 0x10, RZ ;  /* 0x000000100f117824 */ /* 0x040fe200078e00ff */
[----:B------:R-:W-:Y:S01]  /*01a0*/  LEA.HI.X.SX32 R9, R10, R9, 0x1, P0 ;  /* 0x000000090a097211 */ /* 0x000fe200000f0eff */
[----:B-1----:R-:W-:Y:S01]  /*01b0*/  IMAD.WIDE R14, R15, 0x4, R2 ;  /* 0x000000040f0e7825 */ /* 0x002fe200078e0202 */
[----:B------:R-:W-:-:S02]  /*01c0*/  ISETP.GE.AND P0, PT, R0, 0x110, PT ;  /* 0x000001100000780c */ /* 0x000fc40003f06270 */
[----:B------:R-:W-:Y:S02]  /*01d0*/  LEA R6, P4, R12, UR6, 0x2 ;  /* 0x000000060c067c11 */ /* 0x000fe4000f8810ff */
[----:B------:R-:W-:Y:S02]  /*01e0*/  ISETP.LT.AND P2, PT, R0, 0x110, !P1 ;  /* 0x000001100000780c */ /* 0x000fe40004f41270 */
[----:B------:R-:W-:Y:S02]  /*01f0*/  ISETP.GT.AND P3, PT, R7, RZ, !P0 ;  /* 0x000000ff0700720c */ /* 0x000fe40004764270 */
[----:B------:R-:W-:Y:S01]  /*0200*/  LEA.HI.X R7, R12, UR7, R9, 0x2, P4 ;  /* 0x000000070c077c11 */ /* 0x000fe2000a0f1409 */
[----:B------:R-:W-:Y:S01]  /*0210*/  IMAD.MOV.U32 R9, RZ, RZ, RZ ;  /* 0x000000ffff097224 */ /* 0x000fe200078e00ff */
[----:B------:R-:W-:Y:S01]  /*0220*/  ISETP.LT.AND P4, PT, R8, 0x1, !P0 ;  /* 0x000000010800780c */ /* 0x000fe20004781270 */
[----:B------:R-:W-:Y:S01]  /*0230*/  IMAD.WIDE R12, R13, 0x4, R2 ;  /* 0x000000040d0c7825 */ /* 0x000fe200078e0202 */
[----:B------:R-:W-:-:S02]  /*0240*/  SHF.R.S32.HI R10, RZ, 0x1f, R8 ;  /* 0x0000001fff0a7819 */ /* 0x000fc40000011408 */
[----:B------:R-:W-:-:S03]  /*0250*/  IADD3 R18, P5, R8, R17, RZ ;  /* 0x0000001108127210 */ /* 0x000fc60007fbe0ff */
[----:B------:R1:W3:Y:S01]  /*0260*/  @P2 LDG.E.EL R9, desc[UR4][R12.64] ;  /* 0x000000040c092981 */ /* 0x0002e2000c2e1900 */
[----:B------:R-:W-:Y:S02]  /*0270*/  LEA.HI.X.SX32 R3, R17, R10, 0x1, P5 ;  /* 0x0000000a11037211 */ /* 0x000fe400028f0eff */
[----:B------:R-:W-:Y:S01]  /*0280*/  ISETP.GT.AND P5, PT, R8, RZ, !P0 ;  /* 0x000000ff0800720c */ /* 0x000fe200047a4270 */
[----:B------:R-:W-:Y:S01]  /*0290*/  IMAD.MOV.U32 R17, RZ, RZ, RZ ;  /* 0x000000ffff117224 */ /* 0x000fe200078e00ff */
[C---:B------:R-:W-:Y:S01]  /*02a0*/  LEA R2, P6, R18.reuse, UR6, 0x2 ;  /* 0x0000000612027c11 */ /* 0x040fe2000f8c10ff */
[----:B------:R-:W4:Y:S01]  /*02b0*/  @P4 LDG.E.EL R16, desc[UR4][R14.64] ;  /* 0x000000040e104981 */ /* 0x000f22000c2e1900 */
[----:B------:R-:W-:Y:S02]  /*02c0*/  IMAD R11, R11, -0x44, R0 ;  /* 0xffffffbc0b0b7824 */ /* 0x000fe400078e0200 */
[----:B------:R-:W-:Y:S01]  /*02d0*/  LEA.HI.X R3, R18, UR7, R3, 0x2, P6 ;  /* 0x0000000712037c11 */ /* 0x000fe2000b0f1403 */
[----:B------:R-:W-:Y:S01]  /*02e0*/  IMAD.MOV.U32 R18, RZ, RZ, RZ ;  /* 0x000000ffff127224 */ /* 0x000fe200078e00ff */
[----:B------:R-:W5:Y:S01]  /*02f0*/  @P3 LDG.E.EL R17, desc[UR4][R6.64+-0x4] ;  /* 0xfffffc0406113981 */ /* 0x000f62000c2e1900 */
[----:B--2---:R-:W-:Y:S01]  /*0300*/  IMAD.WIDE R10, R11, 0x4, R4 ;  /* 0x000000040b0a7825 */ /* 0x004fe200078e0204 */
[----:B------:R-:W-:Y:S01]  /*0310*/  CS2R R4, SRZ ;  /* 0x0000000000047805 */ /* 0x000fe2000001ff00 */
[----:B-1----:R-:W1:Y:S02]  /*0320*/  LDC.64 R12, c[0x0][0x228] ;  /* 0x00008a00ff0c7b82 */ /* 0x002e640000000a00 */
[----:B------:R1:W2:Y:S04]  /*0330*/  @P5 LDG.E.EL R18, desc[UR4][R2.64+-0x4] ;  /* 0xfffffc0402125981 */ /* 0x0002a8000c2e1900 */
[----:B------:R-:W2:Y:S01]  /*0340*/  @!P0 LDG.E.EL.64 R4, desc[UR4][R10.64] ;  /* 0x000000040a048981 */ /* 0x000ea2000c2e1b00 */
[----:B------:R-:W-:Y:S01]  /*0350*/  ISETP.GE.AND P6, PT, R8, 0x1, PT ;  /* 0x000000010800780c */ /* 0x000fe20003fc6270 */
[----:B-1----:R-:W-:Y:S01]  /*0360*/  IMAD.WIDE R2, R0, 0x4, R12 ;  /* 0x0000000400027825 */ /* 0x002fe200078e020c */
[----:B---3--:R-:W-:-:S05]  /*0370*/  SEL R9, R9, RZ, P2 ;  /* 0x000000ff09097207 */ /* 0x008fca0001000000 */
[----:B------:R-:W-:Y:S01]  /*0380*/  FMUL R7, R9, 0.0625 ;  /* 0x3d80000009077820 */ /* 0x000fe20000400000 */
[----:B----4-:R-:W-:Y:S02]  /*0390*/  SEL R16, R16, RZ, P4 ;  /* 0x000000ff10107207 */ /* 0x010fe40002000000 */
[----:B-----5:R-:W-:-:S03]  /*03a0*/  SEL R6, R17, RZ, P3 ;  /* 0x000000ff11067207 */ /* 0x020fc60001800000 */
[----:B------:R-:W-:Y:S01]  /*03b0*/  FMUL R16, R16, 0.0625 ;  /* 0x3d80000010107820 */ /* 0x000fe20000400000 */
[----:B------:R-:W-:Y:S02]  /*03c0*/  FSEL R7, R7, R6, !P1 ;  /* 0x0000000607077208 */ /* 0x000fe40004800000 */
[----:B--2---:R-:W-:-:S03]  /*03d0*/  @P6 SEL R16, R18, RZ, P5 ;  /* 0x000000ff12106207 */ /* 0x004fc60002800000 */
[----:B------:R-:W-:Y:S02]  /*03e0*/  FADD R4, R7, R4 ;  /* 0x0000000407047221 */ /* 0x000fe40000000000 */
[----:B------:R-:W-:Y:S01]  /*03f0*/  FADD R5, R16, R5 ;  /* 0x0000000510057221 */ /* 0x000fe20000000000 */
[----:B------:R-:W-:Y:S06]  /*0400*/  @P0 EXIT ;  /* 0x000000000000094d */ /* 0x000fec0003800000 */
[----:B------:R-:W-:Y:S01]  /*0410*/  STG.E.64 desc[UR4][R2.64], R4 ;  /* 0x0000000402007986 */ /* 0x000fe2000c101b04 */
[----:B------:R-:W-:Y:S05]  /*0420*/  EXIT ;  /* 0x000000000000794d */ /* 0x000fea0003800000 */
.L_x_0:
[----:B------:R-:W-:-:S00]  /*0430*/  BRA `(.L_x_0) ;  /* 0xfffffffc00fc7947 */ /* 0x000fc0000383ffff */
[----:B------:R-:W-:-:S00]  /*0440*/  NOP ;  /* 0x0000000000007918 */ /* 0x000fc00000000000 */
        /* <DEDUP_REMOVED lines=11> */
.L_x_1:


//--------------------- .nv.constant0.triton_poi_fused_add_cat_1 --------------------------
	.section	.nv.constant0.triton_poi_fused_add_cat_1,"a",@progbits
	.sectionflags	@""
	.align	4
.nv.constant0.triton_poi_fused_add_cat_1:
	.zero		564
